	.headerflags	@"EF_CUDA_TEXMODE_UNIFIED EF_CUDA_64BIT_ADDRESS EF_CUDA_ACCELERATORS EF_CUDA_SM90 EF_CUDA_VIRTUAL_SM(EF_CUDA_SM90)"
	.elftype	@"ET_EXEC"


//--------------------- .nv.info                  --------------------------
	.section	.nv.info,"",@"SHT_CUDA_INFO"
	.align	4


	//----- nvinfo : EIATTR_REGCOUNT
	.align		4
        /*0000*/ 	.byte	0x04, 0x2f
        /*0002*/ 	.short	(.L_2 - .L_1)
	.align		4
.L_1:
        /*0004*/ 	.word	index@(triton_poi_fused_add_convolution_elu_14)
        /*0008*/ 	.word	0x0000001e


	//----- nvinfo : EIATTR_MIN_STACK_SIZE
	.align		4
.L_2:
        /*000c*/ 	.byte	0x04, 0x12
        /*000e*/ 	.short	(.L_4 - .L_3)
	.align		4
.L_3:
        /*0010*/ 	.word	index@(triton_poi_fused_add_convolution_elu_14)
        /*0014*/ 	.word	0x00000000


	//----- nvinfo : EIATTR_FRAME_SIZE
	.align		4
.L_4:
        /*0018*/ 	.byte	0x04, 0x11
        /*001a*/ 	.short	(.L_6 - .L_5)
	.align		4
.L_5:
        /*001c*/ 	.word	index@(triton_poi_fused_add_convolution_elu_14)
        /*0020*/ 	.word	0x00000000


	//----- nvinfo : EIATTR_MIN_STACK_SIZE
	.align		4
.L_6:
        /*0024*/ 	.byte	0x04, 0x12
        /*0026*/ 	.short	(.L_8 - .L_7)
	.align		4
.L_7:
        /*0028*/ 	.word	index@(triton_poi_fused_add_convolution_elu_14)
        /*002c*/ 	.word	0x00000000
.L_8:


//--------------------- .nv.info.triton_poi_fused_add_convolution_elu_14 --------------------------
	.section	.nv.info.triton_poi_fused_add_convolution_elu_14,"",@"SHT_CUDA_INFO"
	.sectionflags	@""
	.align	4


	//----- nvinfo : EIATTR_CUDA_API_VERSION
	.align		4
        /*0000*/ 	.byte	0x04, 0x37
        /*0002*/ 	.short	(.L_10 - .L_9)
.L_9:
        /*0004*/ 	.word	0x0000007c


	//----- nvinfo : EIATTR_KPARAM_INFO
	.align		4
.L_10:
        /*0008*/ 	.byte	0x04, 0x17
        /*000a*/ 	.short	(.L_12 - .L_11)
.L_11:
        /*000c*/ 	.word	0x00000000
        /*0010*/ 	.short	0x0005
        /*0012*/ 	.short	0x0028
        /*0014*/ 	.byte	0x00, 0xf0, 0x11, 0x00


	//----- nvinfo : EIATTR_KPARAM_INFO
	.align		4
.L_12:
        /*0018*/ 	.byte	0x04, 0x17
        /*001a*/ 	.short	(.L_14 - .L_13)
.L_13:
        /*001c*/ 	.word	0x00000000
        /*0020*/ 	.short	0x0004
        /*0022*/ 	.short	0x0020
        /*0024*/ 	.byte	0x00, 0xf4, 0x21, 0x00


	//----- nvinfo : EIATTR_KPARAM_INFO
	.align		4
.L_14:
        /*0028*/ 	.byte	0x04, 0x17
        /*002a*/ 	.short	(.L_16 - .L_15)
.L_15:
        /*002c*/ 	.word	0x00000000
        /*0030*/ 	.short	0x0003
        /*0032*/ 	.short	0x0018
        /*0034*/ 	.byte	0x00, 0xf4, 0x21, 0x00


	//----- nvinfo : EIATTR_KPARAM_INFO
	.align		4
.L_16:
        /*0038*/ 	.byte	0x04, 0x17
        /*003a*/ 	.short	(.L_18 - .L_17)
.L_17:
        /*003c*/ 	.word	0x00000000
        /*0040*/ 	.short	0x0002
        /*0042*/ 	.short	0x0010
        /*0044*/ 	.byte	0x00, 0xf4, 0x21, 0x00


	//----- nvinfo : EIATTR_KPARAM_INFO
	.align		4
.L_18:
        /*0048*/ 	.byte	0x04, 0x17
        /*004a*/ 	.short	(.L_20 - .L_19)
.L_19:
        /*004c*/ 	.word	0x00000000
        /*0050*/ 	.short	0x0001
        /*0052*/ 	.short	0x0008
        /*0054*/ 	.byte	0x00, 0xf4, 0x21, 0x00


	//----- nvinfo : EIATTR_KPARAM_INFO
	.align		4
.L_20:
        /*0058*/ 	.byte	0x04, 0x17
        /*005a*/ 	.short	(.L_22 - .L_21)
.L_21:
        /*005c*/ 	.word	0x00000000
        /*0060*/ 	.short	0x0000
        /*0062*/ 	.short	0x0000
        /*0064*/ 	.byte	0x00, 0xf4, 0x21, 0x00


	//----- nvinfo : EIATTR_SPARSE_MMA_MASK
	.align		4
.L_22:
        /*0068*/ 	.byte	0x03, 0x50
        /*006a*/ 	.short	0x0000


	//----- nvinfo : EIATTR_MAXREG_COUNT
	.align		4
        /*006c*/ 	.byte	0x03, 0x1b
        /*006e*/ 	.short	0x00ff


	//----- nvinfo : EIATTR_EXIT_INSTR_OFFSETS
	.align		4
        /*0070*/ 	.byte	0x04, 0x1c
        /*0072*/ 	.short	(.L_24 - .L_23)


	//   ....[0]....
.L_23:
        /*0074*/ 	.word	0x00000a00


	//----- nvinfo : EIATTR_REQNTID
	.align		4
.L_24:
        /*0078*/ 	.byte	0x04, 0x10
        /*007a*/ 	.short	(.L_26 - .L_25)
.L_25:
        /*007c*/ 	.word	0x00000080
        /*0080*/ 	.word	0x00000001
        /*0084*/ 	.word	0x00000001


	//----- nvinfo : EIATTR_CBANK_PARAM_SIZE
	.align		4
.L_26:
        /*0088*/ 	.byte	0x03, 0x19
        /*008a*/ 	.short	0x002c


	//----- nvinfo : EIATTR_PARAM_CBANK
	.align		4
        /*008c*/ 	.byte	0x04, 0x0a
        /*008e*/ 	.short	(.L_28 - .L_27)
	.align		4
.L_27:
        /*0090*/ 	.word	index@(.nv.constant0.triton_poi_fused_add_convolution_elu_14)
        /*0094*/ 	.short	0x0210
        /*0096*/ 	.short	0x002c


	//----- nvinfo : EIATTR_SW_WAR
	.align		4
.L_28:
        /*0098*/ 	.byte	0x04, 0x36
        /*009a*/ 	.short	(.L_30 - .L_29)
.L_29:
        /*009c*/ 	.word	0x00000008
.L_30:


//--------------------- .nv.callgraph             --------------------------
	.section	.nv.callgraph,"",@"SHT_CUDA_CALLGRAPH"
	.align	4
	.sectionentsize	8
	.align		4
        /*0000*/ 	.word	0x00000000
	.align		4
        /*0004*/ 	.word	0xffffffff
	.align		4
        /*0008*/ 	.word	0x00000000
	.align		4
        /*000c*/ 	.word	0xfffffffe
	.align		4
        /*0010*/ 	.word	0x00000000
	.align		4
        /*0014*/ 	.word	0xfffffffd
	.align		4
        /*0018*/ 	.word	0x00000000
	.align		4
        /*001c*/ 	.word	0xfffffffc


//--------------------- .nv.constant4             --------------------------
	.section	.nv.constant4,"a",@progbits
	.align	8
	.align		8
.nv.constant4:
        /*0000*/ 	.dword	_$_str


//--------------------- .text.triton_poi_fused_add_convolution_elu_14 --------------------------
	.section	.text.triton_poi_fused_add_convolution_elu_14,"ax",@progbits
	.align	128
        .global         triton_poi_fused_add_convolution_elu_14
        .type           triton_poi_fused_add_convolution_elu_14,@function
        .size           triton_poi_fused_add_convolution_elu_14,(.L_x_1 - triton_poi_fused_add_convolution_elu_14)
        .other          triton_poi_fused_add_convolution_elu_14,@"STO_CUDA_ENTRY STV_DEFAULT"
triton_poi_fused_add_convolution_elu_14:
.text.triton_poi_fused_add_convolution_elu_14:
[----:B------:R-:W-:Y:S01]  /*0000*/  LDC R1, c[0x0][0x28] ;  /* 0x00000a00ff017b82 */ /* 0x000fe20000000800 */
[----:B------:R-:W1:Y:S07]  /*0010*/  S2R R0, SR_TID.X ;  /* 0x0000000000007919 */ /* 0x000e6e0000002100 */
[----:B------:R-:W2:Y:S01]  /*0020*/  LDC.64 R8, c[0x0][0x228] ;  /* 0x00008a00ff087b82 */ /* 0x000ea20000000a00 */
[----:B------:R-:W-:Y:S01]  /*0030*/  ULDC.64 UR4, c[0x0][0x208] ;  /* 0x0000820000047ab9 */ /* 0x000fe20000000a00 */
[----:B------:R-:W3:Y:S06]  /*0040*/  S2R R3, SR_CTAID.X ;  /* 0x0000000000037919 */ /* 0x000eec0000002500 */
[----:B------:R-:W4:Y:S01]  /*0050*/  LDC.64 R6, c[0x0][0x218] ;  /* 0x00008600ff067b82 */ /* 0x000f220000000a00 */
[----:B-1----:R-:W-:-:S02]  /*0060*/  SHF.L.U32 R0, R0, 0x2, RZ ;  /* 0x0000000200007819 */ /* 0x002fc400000006ff */
[----:B---3--:R-:W-:Y:S02]  /*0070*/  SHF.R.S32.HI R5, RZ, 0x16, R3 ;  /* 0x00000016ff057819 */ /* 0x008fe40000011403 */
[----:B------:R-:W-:Y:S02]  /*0080*/  LOP3.LUT R0, R0, 0x1fc, RZ, 0xc0, !PT ;  /* 0x000001fc00007812 */ /* 0x000fe400078ec0ff */
[----:B------:R-:W-:Y:S02]  /*0090*/  SGXT R5, R5, 0x1 ;  /* 0x000000010505781a */ /* 0x000fe40000000200 */
[----:B------:R-:W-:Y:S02]  /*00a0*/  LEA R0, R3, R0, 0x9 ;  /* 0x0000000003007211 */ /* 0x000fe400078e48ff */
[----:B------:R-:W1:Y:S02]  /*00b0*/  LDC.64 R2, c[0x0][0x220] ;  /* 0x00008800ff027b82 */ /* 0x000e640000000a00 */
[----:B------:R-:W-:-:S02]  /*00c0*/  LEA.HI R10, R5, R0, RZ, 0x4 ;  /* 0x00000000050a7211 */ /* 0x000fc400078f20ff */
[----:B------:R-:W-:-:S04]  /*00d0*/  SHF.R.S32.HI R11, RZ, 0x1f, R0 ;  /* 0x0000001fff0b7819 */ /* 0x000fc80000011400 */
[----:B------:R-:W3:Y:S01]  /*00e0*/  LDC.64 R4, c[0x0][0x210] ;  /* 0x00008400ff047b82 */ /* 0x000ee20000000a00 */
[----:B------:R-:W-:Y:S02]  /*00f0*/  LEA.HI R12, R11, R0, RZ, 0xe ;  /* 0x000000000b0c7211 */ /* 0x000fe400078f70ff */
[--C-:B------:R-:W-:Y:S02]  /*0100*/  SHF.R.S32.HI R11, RZ, 0x4, R10.reuse ;  /* 0x00000004ff0b7819 */ /* 0x100fe4000001140a */
[----:B------:R-:W-:Y:S02]  /*0110*/  SHF.R.S32.HI R10, RZ, 0x1f, R10 ;  /* 0x0000001fff0a7819 */ /* 0x000fe4000001140a */
[----:B------:R-:W-:Y:S02]  /*0120*/  LOP3.LUT R13, R12, 0xffffc000, RZ, 0xc0, !PT ;  /* 0xffffc0000c0d7812 */ /* 0x000fe400078ec0ff */
[----:B------:R-:W-:Y:S02]  /*0130*/  LEA.HI R10, R10, R11, RZ, 0xa ;  /* 0x0000000b0a0a7211 */ /* 0x000fe400078f50ff */
[----:B------:R-:W-:-:S02]  /*0140*/  SHF.R.S32.HI R12, RZ, 0xe, R12 ;  /* 0x0000000eff0c7819 */ /* 0x000fc4000001140c */
[----:B------:R-:W-:Y:S02]  /*0150*/  IADD3 R13, R0, -R13, RZ ;  /* 0x8000000d000d7210 */ /* 0x000fe40007ffe0ff */
[----:B------:R-:W-:Y:S01]  /*0160*/  LOP3.LUT R10, R10, 0xfffffc00, RZ, 0xc0, !PT ;  /* 0xfffffc000a0a7812 */ /* 0x000fe200078ec0ff */
[----:B-1----:R-:W-:-:S03]  /*0170*/  IMAD.WIDE R22, R0, 0x4, R2 ;  /* 0x0000000400167825 */ /* 0x002fc600078e0202 */
[----:B------:R-:W-:Y:S01]  /*0180*/  IADD3 R21, R11, -R10, RZ ;  /* 0x8000000a0b157210 */ /* 0x000fe20007ffe0ff */
[----:B------:R-:W-:-:S04]  /*0190*/  IMAD R13, R12, 0x6000, R13 ;  /* 0x000060000c0d7824 */ /* 0x000fc800078e020d */
[----:B--2---:R-:W-:-:S04]  /*01a0*/  IMAD.WIDE R24, R13, 0x4, R8 ;  /* 0x000000040d187825 */ /* 0x004fc800078e0208 */
[----:B----4-:R-:W-:Y:S01]  /*01b0*/  IMAD.WIDE R20, R21, 0x4, R6 ;  /* 0x0000000415147825 */ /* 0x010fe200078e0206 */
[----:B------:R-:W2:Y:S03]  /*01c0*/  LDG.E.128 R8, desc[UR4][R24.64] ;  /* 0x0000000418087981 */ /* 0x000ea6000c1e1d00 */
[----:B---3--:R-:W-:Y:S01]  /*01d0*/  IMAD.WIDE R2, R0, 0x4, R4 ;  /* 0x0000000400027825 */ /* 0x008fe200078e0204 */
[----:B------:R-:W3:Y:S04]  /*01e0*/  LDG.E.EL R17, desc[UR4][R20.64] ;  /* 0x0000000414117981 */ /* 0x000ee8000c2e1900 */
[----:B------:R-:W2:Y:S04]  /*01f0*/  LDG.E.128 R4, desc[UR4][R22.64] ;  /* 0x0000000416047981 */ /* 0x000ea8000c1e1d00 */
[----:B------:R-:W3:Y:S01]  /*0200*/  LDG.E.128 R12, desc[UR4][R2.64] ;  /* 0x00000004020c7981 */ /* 0x000ee2000c1e1d00 */
[----:B--2---:R-:W-:Y:S01]  /*0210*/  FADD R16, R6, R10 ;  /* 0x0000000a06107221 */ /* 0x004fe20000000000 */
[----:B---3--:R-:W-:-:S04]  /*0220*/  FADD R19, R14, R17 ;  /* 0x000000110e137221 */ /* 0x008fc80000000000 */
[----:B------:R-:W-:-:S04]  /*0230*/  FADD R6, R19, R16 ;  /* 0x0000001013067221 */ /* 0x000fc80000000000 */
[----:B------:R-:W-:Y:S01]  /*0240*/  FMUL R14, R6, 1.4426950216293334961 ;  /* 0x3fb8aa3b060e7820 */ /* 0x000fe20000400000 */
[----:B------:R-:W-:Y:S01]  /*0250*/  FADD R9, R5, R9 ;  /* 0x0000000905097221 */ /* 0x000fe20000000000 */
[----:B------:R-:W-:-:S04]  /*0260*/  FADD R10, R13, R17 ;  /* 0x000000110d0a7221 */ /* 0x000fc80000000000 */
[----:B------:R-:W1:Y:S01]  /*0270*/  FRND R14, R14 ;  /* 0x0000000e000e7307 */ /* 0x000e620000201000 */
[----:B------:R-:W-:Y:S01]  /*0280*/  FADD.FTZ R18, |R6|, -RZ ;  /* 0x800000ff06127221 */ /* 0x000fe20000010200 */
[----:B------:R-:W-:-:S04]  /*0290*/  FADD R5, R10, R9 ;  /* 0x000000090a057221 */ /* 0x000fc80000000000 */
[----:B------:R-:W-:Y:S01]  /*02a0*/  FSETP.GEU.AND P0, PT, R18, 0.40999999642372131348, PT ;  /* 0x3ed1eb851200780b */ /* 0x000fe20003f0e000 */
[----:B------:R-:W-:Y:S01]  /*02b0*/  FMUL R20, R5, 1.4426950216293334961 ;  /* 0x3fb8aa3b05147820 */ /* 0x000fe20000400000 */
[----:B------:R-:W-:Y:S01]  /*02c0*/  FADD R8, R4, R8 ;  /* 0x0000000804087221 */ /* 0x000fe20000000000 */
[----:B------:R-:W-:Y:S01]  /*02d0*/  FADD R13, R12, R17 ;  /* 0x000000110c0d7221 */ /* 0x000fe20000000000 */
[----:B------:R-:W-:Y:S01]  /*02e0*/  HFMA2.MMA R12, -RZ, RZ, 0.83837890625, -4044 ;  /* 0x3ab5ebe6ff0c7435 */ /* 0x000fe200000001ff */
[----:B-1----:R-:W-:Y:S02]  /*02f0*/  FSEL R23, R14, RZ, P0 ;  /* 0x000000ff0e177208 */ /* 0x002fe40000000000 */
[----:B------:R-:W1:Y:S01]  /*0300*/  FRND R20, R20 ;  /* 0x0000001400147307 */ /* 0x000e620000201000 */
[----:B------:R-:W-:Y:S02]  /*0310*/  FADD R4, R13, R8 ;  /* 0x000000080d047221 */ /* 0x000fe40000000000 */
[----:B------:R-:W-:-:S02]  /*0320*/  FFMA.FTZ R14, -R23, 0.693145751953125, R6 ;  /* 0x3f317200170e7823 */ /* 0x000fc40000010106 */
[----:B------:R-:W-:Y:S01]  /*0330*/  FMUL R18, R4, 1.4426950216293334961 ;  /* 0x3fb8aa3b04127820 */ /* 0x000fe20000400000 */
[----:B------:R-:W-:Y:S01]  /*0340*/  FADD.FTZ R22, |R5|, -RZ ;  /* 0x800000ff05167221 */ /* 0x000fe20000010200 */
[C---:B------:R-:W-:Y:S01]  /*0350*/  FSETP.NEU.AND P0, PT, R23.reuse, 128, PT ;  /* 0x430000001700780b */ /* 0x040fe20003f0d000 */
[----:B------:R-:W-:Y:S01]  /*0360*/  FFMA.FTZ R21, -R23, 1.428606765330187045e-06, R14 ;  /* 0x35bfbe8e17157823 */ /* 0x000fe2000001010e */
[----:B------:R-:W-:Y:S01]  /*0370*/  FADD R11, R7, R11 ;  /* 0x0000000b070b7221 */ /* 0x000fe20000000000 */
[----:B------:R-:W-:Y:S01]  /*0380*/  FADD R14, R15, R17 ;  /* 0x000000110f0e7221 */ /* 0x000fe20000000000 */
[----:B------:R-:W-:Y:S01]  /*0390*/  FSEL R17, R23, 127, P0 ;  /* 0x42fe000017117808 */ /* 0x000fe20000000000 */
[C---:B------:R-:W-:Y:S01]  /*03a0*/  FFMA.FTZ R24, R21.reuse, R12, 0.0083824126049876213074 ;  /* 0x3c09566315187423 */ /* 0x040fe2000001000c */
[----:B------:R-:W-:Y:S01]  /*03b0*/  FSETP.GEU.AND P1, PT, R22, 0.40999999642372131348, PT ;  /* 0x3ed1eb851600780b */ /* 0x000fe20003f2e000 */
[----:B------:R-:W2:Y:S01]  /*03c0*/  FRND R18, R18 ;  /* 0x0000001200127307 */ /* 0x000ea20000201000 */
[----:B------:R-:W-:Y:S01]  /*03d0*/  FADD R7, R14, R11 ;  /* 0x0000000b0e077221 */ /* 0x000fe20000000000 */
[----:B------:R-:W-:Y:S01]  /*03e0*/  FFMA.FTZ R24, R21, R24, 0.041667830199003219604 ;  /* 0x3d2aabe315187423 */ /* 0x000fe20000010018 */
[----:B------:R-:W-:-:S02]  /*03f0*/  FSETP.GT.AND P2, PT, R19, -R16, PT ;  /* 0x800000101300720b */ /* 0x000fc40003f44000 */
[----:B-1----:R-:W-:-:S03]  /*0400*/  FSEL R16, R20, RZ, P1 ;  /* 0x000000ff14107208 */ /* 0x002fc60000800000 */
[----:B------:R-:W1:Y:S01]  /*0410*/  MUFU.EX2 R22, R17 ;  /* 0x0000001100167308 */ /* 0x000e620000000800 */
[----:B------:R-:W-:Y:S01]  /*0420*/  FMUL R23, R7, 1.4426950216293334961 ;  /* 0x3fb8aa3b07177820 */ /* 0x000fe20000400000 */
[C---:B------:R-:W-:Y:S01]  /*0430*/  FFMA.FTZ R26, R21.reuse, R24, 0.16666397452354431152 ;  /* 0x3e2aa9f6151a7423 */ /* 0x040fe20000010018 */
[----:B------:R-:W-:Y:S01]  /*0440*/  FADD.FTZ R15, |R4|, -RZ ;  /* 0x800000ff040f7221 */ /* 0x000fe20000010200 */
[C---:B------:R-:W-:Y:S02]  /*0450*/  FFMA.FTZ R19, -R16.reuse, 0.693145751953125, R5 ;  /* 0x3f31720010137823 */ /* 0x040fe40000010105 */
[----:B------:R-:W-:Y:S02]  /*0460*/  FFMA.FTZ R26, R21, R26, 0.49999994039535522461 ;  /* 0x3efffffe151a7423 */ /* 0x000fe4000001001a */
[----:B------:R-:W3:Y:S01]  /*0470*/  FRND R20, R23 ;  /* 0x0000001700147307 */ /* 0x000ee20000201000 */
[----:B------:R-:W-:Y:S01]  /*0480*/  FSETP.GEU.AND P1, PT, R15, 0.40999999642372131348, PT ;  /* 0x3ed1eb850f00780b */ /* 0x000fe20003f2e000 */
[----:B------:R-:W-:Y:S01]  /*0490*/  FFMA.FTZ R19, -R16, 1.428606765330187045e-06, R19 ;  /* 0x35bfbe8e10137823 */ /* 0x000fe20000010113 */
[----:B------:R-:W-:Y:S01]  /*04a0*/  FMUL R26, R21, R26 ;  /* 0x0000001a151a7220 */ /* 0x000fe20000400000 */
[----:B------:R-:W-:Y:S01]  /*04b0*/  FADD.FTZ R24, |R7|, -RZ ;  /* 0x800000ff07187221 */ /* 0x000fe20000010200 */
[----:B--2---:R-:W-:Y:S01]  /*04c0*/  FSEL R15, R18, RZ, P1 ;  /* 0x000000ff120f7208 */ /* 0x004fe20000800000 */
[----:B------:R-:W-:Y:S01]  /*04d0*/  FFMA.FTZ R18, R19, R12, 0.0083824126049876213074 ;  /* 0x3c09566313127423 */ /* 0x000fe2000001000c */
[----:B------:R-:W-:Y:S01]  /*04e0*/  FFMA.FTZ R21, R21, R26, R21 ;  /* 0x0000001a15157223 */ /* 0x000fe20000010015 */
[----:B-1----:R-:W-:Y:S01]  /*04f0*/  FADD R25, R22, -1 ;  /* 0xbf80000016197421 */ /* 0x002fe20000000000 */
[----:B------:R-:W-:Y:S01]  /*0500*/  FSETP.GEU.AND P4, PT, R24, 0.40999999642372131348, PT ;  /* 0x3ed1eb851800780b */ /* 0x000fe20003f8e000 */
[----:B------:R-:W-:Y:S01]  /*0510*/  FFMA.FTZ R18, R19, R18, 0.041667830199003219604 ;  /* 0x3d2aabe313127423 */ /* 0x000fe20000010012 */
[----:B------:R-:W-:-:S02]  /*0520*/  FSETP.GEU.AND P1, PT, R17, -25, PT ;  /* 0xc1c800001100780b */ /* 0x000fc40003f2e000 */
[----:B------:R-:W-:Y:S01]  /*0530*/  FSETP.GT.AND P3, PT, R17, 128, PT ;  /* 0x430000001100780b */ /* 0x000fe20003f64000 */
[----:B------:R-:W-:Y:S01]  /*0540*/  FFMA.FTZ R17, R22, R21, R25 ;  /* 0x0000001516117223 */ /* 0x000fe20000010019 */
[----:B------:R-:W-:Y:S01]  /*0550*/  FFMA.FTZ R22, -R15, 0.693145751953125, R4 ;  /* 0x3f3172000f167823 */ /* 0x000fe20000010104 */
[----:B------:R-:W-:Y:S01]  /*0560*/  FFMA.FTZ R18, R19, R18, 0.16666397452354431152 ;  /* 0x3e2aa9f613127423 */ /* 0x000fe20000010012 */
[----:B---3--:R-:W-:Y:S02]  /*0570*/  FSEL R20, R20, RZ, P4 ;  /* 0x000000ff14147208 */ /* 0x008fe40002000000 */
[----:B------:R-:W-:Y:S01]  /*0580*/  FFMA.FTZ R21, -R15, 1.428606765330187045e-06, R22 ;  /* 0x35bfbe8e0f157823 */ /* 0x000fe20000010116 */
[----:B------:R-:W-:Y:S01]  /*0590*/  FSETP.NEU.AND P6, PT, R16, 128, PT ;  /* 0x430000001000780b */ /* 0x000fe20003fcd000 */
[----:B------:R-:W-:Y:S01]  /*05a0*/  FFMA.FTZ R22, R19, R18, 0.49999994039535522461 ;  /* 0x3efffffe13167423 */ /* 0x000fe20000010012 */
[----:B------:R-:W-:Y:S01]  /*05b0*/  FFMA.FTZ R23, -R20, 0.693145751953125, R7 ;  /* 0x3f31720014177823 */ /* 0x000fe20000010107 */
[----:B------:R-:W-:Y:S01]  /*05c0*/  FFMA.FTZ R24, R21, R12, 0.0083824126049876213074 ;  /* 0x3c09566315187423 */ /* 0x000fe2000001000c */
[----:B------:R-:W-:Y:S01]  /*05d0*/  FSEL R18, R16, 127, P6 ;  /* 0x42fe000010127808 */ /* 0x000fe20003000000 */
[----:B------:R-:W-:Y:S01]  /*05e0*/  FMUL R22, R19, R22 ;  /* 0x0000001613167220 */ /* 0x000fe20000400000 */
[----:B------:R-:W-:Y:S01]  /*05f0*/  FSETP.NEU.AND P4, PT, R15, 128, PT ;  /* 0x430000000f00780b */ /* 0x000fe20003f8d000 */
[C---:B------:R-:W-:Y:S01]  /*0600*/  FFMA.FTZ R23, -R20.reuse, 1.428606765330187045e-06, R23 ;  /* 0x35bfbe8e14177823 */ /* 0x040fe20000010117 */
[----:B------:R-:W-:Y:S01]  /*0610*/  FFMA.FTZ R24, R21, R24, 0.041667830199003219604 ;  /* 0x3d2aabe315187423 */ /* 0x000fe20000010018 */
[----:B------:R-:W-:Y:S01]  /*0620*/  FFMA.FTZ R25, R19, R22, R19 ;  /* 0x0000001613197223 */ /* 0x000fe20000010013 */
[----:B------:R-:W-:Y:S01]  /*0630*/  FSEL R19, R15, 127, P4 ;  /* 0x42fe00000f137808 */ /* 0x000fe20002000000 */
[----:B------:R-:W1:Y:S01]  /*0640*/  MUFU.EX2 R18, R18 ;  /* 0x0000001200127308 */ /* 0x000e620000000800 */
[----:B------:R-:W-:Y:S01]  /*0650*/  FFMA.FTZ R12, R23, R12, 0.0083824126049876213074 ;  /* 0x3c095663170c7423 */ /* 0x000fe2000001000c */
[----:B------:R-:W-:Y:S01]  /*0660*/  FSETP.NEU.AND P5, PT, R20, 128, PT ;  /* 0x430000001400780b */ /* 0x000fe20003fad000 */
[----:B------:R-:W-:-:S02]  /*0670*/  FFMA.FTZ R24, R21, R24, 0.16666397452354431152 ;  /* 0x3e2aa9f615187423 */ /* 0x000fc40000010018 */
[----:B------:R-:W-:Y:S01]  /*0680*/  FFMA.FTZ R26, R23, R12, 0.041667830199003219604 ;  /* 0x3d2aabe3171a7423 */ /* 0x000fe2000001000c */
[----:B------:R-:W-:Y:S01]  /*0690*/  FSEL R12, R20, 127, P5 ;  /* 0x42fe0000140c7808 */ /* 0x000fe20002800000 */
[----:B------:R-:W-:Y:S01]  /*06a0*/  FFMA.FTZ R24, R21, R24, 0.49999994039535522461 ;  /* 0x3efffffe15187423 */ /* 0x000fe20000010018 */
[----:B------:R-:W2:Y:S01]  /*06b0*/  MUFU.EX2 R19, R19 ;  /* 0x0000001300137308 */ /* 0x000ea20000000800 */
[----:B------:R-:W-:Y:S02]  /*06c0*/  FFMA.FTZ R26, R23, R26, 0.16666397452354431152 ;  /* 0x3e2aa9f6171a7423 */ /* 0x000fe4000001001a */
[----:B------:R-:W-:-:S05]  /*06d0*/  FMUL R22, R21, R24 ;  /* 0x0000001815167220 */ /* 0x000fca0000400000 */
[----:B------:R-:W3:Y:S01]  /*06e0*/  MUFU.EX2 R20, R12 ;  /* 0x0000000c00147308 */ /* 0x000ee20000000800 */
[----:B------:R-:W-:Y:S01]  /*06f0*/  FFMA.FTZ R22, R21, R22, R21 ;  /* 0x0000001615167223 */ /* 0x000fe20000010015 */
[----:B-1----:R-:W-:Y:S01]  /*0700*/  FADD R21, R18, -1 ;  /* 0xbf80000012157421 */ /* 0x002fe20000000000 */
[----:B------:R-:W-:Y:S01]  /*0710*/  FFMA.FTZ R26, R23, R26, 0.49999994039535522461 ;  /* 0x3efffffe171a7423 */ /* 0x000fe2000001001a */
[----:B------:R-:W-:Y:S01]  /*0720*/  @!P0 FADD R17, R17, R17 ;  /* 0x0000001111118221 */ /* 0x000fe20000000000 */
[----:B------:R-:W-:Y:S01]  /*0730*/  FSETP.NEU.AND P0, PT, R6, RZ, PT ;  /* 0x000000ff0600720b */ /* 0x000fe20003f0d000 */
[----:B------:R-:W-:Y:S01]  /*0740*/  FFMA.FTZ R25, R18, R25, R21 ;  /* 0x0000001912197223 */ /* 0x000fe20000010015 */
[----:B------:R-:W-:Y:S01]  /*0750*/  FMUL R26, R23, R26 ;  /* 0x0000001a171a7220 */ /* 0x000fe20000400000 */
[----:B--2---:R-:W-:-:S03]  /*0760*/  FADD R18, R19, -1 ;  /* 0xbf80000013127421 */ /* 0x004fc60000000000 */
[----:B------:R-:W-:Y:S01]  /*0770*/  FFMA.FTZ R23, R23, R26, R23 ;  /* 0x0000001a17177223 */ /* 0x000fe20000010017 */
[----:B------:R-:W-:Y:S01]  /*0780*/  FFMA.FTZ R22, R19, R22, R18 ;  /* 0x0000001613167223 */ /* 0x000fe20000010012 */
[C---:B---3--:R-:W-:Y:S01]  /*0790*/  FADD R27, R20.reuse, -1 ;  /* 0xbf800000141b7421 */ /* 0x048fe20000000000 */
[----:B------:R-:W1:Y:S01]  /*07a0*/  LDC.64 R18, c[0x0][0x230] ;  /* 0x00008c00ff127b82 */ /* 0x000e620000000a00 */
[----:B------:R-:W-:Y:S02]  /*07b0*/  FSEL R17, R17, +INF , !P3 ;  /* 0x7f80000011117808 */ /* 0x000fe40005800000 */
[----:B------:R-:W-:Y:S01]  /*07c0*/  FFMA.FTZ R20, R20, R23, R27 ;  /* 0x0000001714147223 */ /* 0x000fe2000001001b */
[----:B------:R-:W-:Y:S01]  /*07d0*/  FSEL R16, R16, 127, P6 ;  /* 0x42fe000010107808 */ /* 0x000fe20003000000 */
[----:B------:R-:W-:Y:S01]  /*07e0*/  FADD R21, R6, R6 ;  /* 0x0000000606157221 */ /* 0x000fe20000000000 */
[----:B------:R-:W-:Y:S01]  /*07f0*/  @P0 FSEL R21, R17, -1, P1 ;  /* 0xbf80000011150808 */ /* 0x000fe20000800000 */
[----:B------:R-:W-:Y:S01]  /*0800*/  @!P6 FADD R25, R25, R25 ;  /* 0x000000191919e221 */ /* 0x000fe20000000000 */
[----:B------:R-:W-:Y:S01]  /*0810*/  FSETP.NEU.AND P1, PT, R5, RZ, PT ;  /* 0x000000ff0500720b */ /* 0x000fe20003f2d000 */
[----:B------:R-:W-:Y:S01]  /*0820*/  @!P5 FADD R20, R20, R20 ;  /* 0x000000141414d221 */ /* 0x000fe20000000000 */
[----:B------:R-:W-:-:S02]  /*0830*/  FSETP.NEU.AND P3, PT, R7, RZ, PT ;  /* 0x000000ff0700720b */ /* 0x000fc40003f6d000 */
[----:B------:R-:W-:Y:S02]  /*0840*/  FSETP.GT.AND P6, PT, R16, 128, PT ;  /* 0x430000001000780b */ /* 0x000fe40003fc4000 */
[----:B------:R-:W-:Y:S02]  /*0850*/  FSETP.NEU.AND P0, PT, R4, RZ, PT ;  /* 0x000000ff0400720b */ /* 0x000fe40003f0d000 */
[----:B------:R-:W-:Y:S02]  /*0860*/  FSETP.GT.AND P5, PT, R12, 128, PT ;  /* 0x430000000c00780b */ /* 0x000fe40003fa4000 */
[----:B------:R-:W-:Y:S01]  /*0870*/  FSEL R17, R15, 127, P4 ;  /* 0x42fe00000f117808 */ /* 0x000fe20002000000 */
[----:B------:R-:W-:Y:S01]  /*0880*/  @!P4 FADD R22, R22, R22 ;  /* 0x000000161616c221 */ /* 0x000fe20000000000 */
[----:B------:R-:W-:Y:S02]  /*0890*/  FSEL R25, R25, +INF , !P6 ;  /* 0x7f80000019197808 */ /* 0x000fe40007000000 */
[----:B------:R-:W-:-:S02]  /*08a0*/  FSETP.GEU.AND P6, PT, R12, -25, PT ;  /* 0xc1c800000c00780b */ /* 0x000fc40003fce000 */
[----:B------:R-:W-:Y:S02]  /*08b0*/  FSEL R20, R20, +INF , !P5 ;  /* 0x7f80000014147808 */ /* 0x000fe40006800000 */
[C---:B------:R-:W-:Y:S02]  /*08c0*/  FSETP.GT.AND P4, PT, R17.reuse, 128, PT ;  /* 0x430000001100780b */ /* 0x040fe40003f84000 */
[----:B------:R-:W-:Y:S02]  /*08d0*/  FSETP.GEU.AND P5, PT, R16, -25, PT ;  /* 0xc1c800001000780b */ /* 0x000fe40003fae000 */
[----:B------:R-:W-:Y:S02]  /*08e0*/  FSEL R20, R20, -1, P6 ;  /* 0xbf80000014147808 */ /* 0x000fe40003000000 */
[----:B------:R-:W-:Y:S02]  /*08f0*/  FSEL R22, R22, +INF , !P4 ;  /* 0x7f80000016167808 */ /* 0x000fe40006000000 */
[----:B------:R-:W-:Y:S01]  /*0900*/  FSETP.GEU.AND P6, PT, R17, -25, PT ;  /* 0xc1c800001100780b */ /* 0x000fe20003fce000 */
[----:B------:R-:W-:Y:S01]  /*0910*/  FADD R12, R5, R5 ;  /* 0x00000005050c7221 */ /* 0x000fe20000000000 */
[----:B------:R-:W-:Y:S01]  /*0920*/  FADD R15, R4, R4 ;  /* 0x00000004040f7221 */ /* 0x000fe20000000000 */
[----:B------:R-:W-:Y:S01]  /*0930*/  @P1 FSEL R12, R25, -1, P5 ;  /* 0xbf800000190c1808 */ /* 0x000fe20002800000 */
[----:B------:R-:W-:Y:S01]  /*0940*/  @!P3 FADD R20, R7, R7 ;  /* 0x000000070714b221 */ /* 0x000fe20000000000 */
[----:B------:R-:W-:-:S02]  /*0950*/  FSETP.GT.AND P4, PT, R10, -R9, PT ;  /* 0x800000090a00720b */ /* 0x000fc40003f84000 */
[----:B------:R-:W-:Y:S02]  /*0960*/  FSETP.GT.AND P5, PT, R13, -R8, PT ;  /* 0x800000080d00720b */ /* 0x000fe40003fa4000 */
[----:B------:R-:W-:Y:S02]  /*0970*/  FSETP.GT.AND P1, PT, R14, -R11, PT ;  /* 0x8000000b0e00720b */ /* 0x000fe40003f24000 */
[----:B------:R-:W-:Y:S01]  /*0980*/  @P0 FSEL R15, R22, -1, P6 ;  /* 0xbf800000160f0808 */ /* 0x000fe20003000000 */
[----:B-1----:R-:W-:Y:S01]  /*0990*/  IMAD.WIDE R18, R0, 0x4, R18 ;  /* 0x0000000400127825 */ /* 0x002fe200078e0212 */
[----:B------:R-:W-:Y:S02]  /*09a0*/  FSEL R10, R6, R21, P2 ;  /* 0x00000015060a7208 */ /* 0x000fe40001000000 */
[----:B------:R-:W-:Y:S02]  /*09b0*/  FSEL R9, R5, R12, P4 ;  /* 0x0000000c05097208 */ /* 0x000fe40002000000 */
[----:B------:R-:W-:-:S02]  /*09c0*/  FSEL R8, R4, R15, P5 ;  /* 0x0000000f04087208 */ /* 0x000fc40002800000 */
[----:B------:R-:W-:Y:S01]  /*09d0*/  FSEL R11, R7, R20, P1 ;  /* 0x00000014070b7208 */ /* 0x000fe20000800000 */
[----:B------:R-:W-:Y:S04]  /*09e0*/  STG.E.128 desc[UR4][R2.64], R4 ;  /* 0x0000000402007986 */ /* 0x000fe8000c101d04 */
[----:B------:R-:W-:Y:S01]  /*09f0*/  STG.E.128 desc[UR4][R18.64], R8 ;  /* 0x0000000812007986 */ /* 0x000fe2000c101d04 */
[----:B------:R-:W-:Y:S05]  /*0a00*/  EXIT ;  /* 0x000000000000794d */ /* 0x000fea0003800000 */
.L_x_0:
[----:B------:R-:W-:-:S00]  /*0a10*/  BRA `(.L_x_0) ;  /* 0xfffffffc00fc7947 */ /* 0x000fc0000383ffff */
[----:B------:R-:W-:-:S00]  /*0a20*/  NOP ;  /* 0x0000000000007918 */ /* 0x000fc00000000000 */
        /* <DEDUP_REMOVED lines=13> */
.L_x_1:


//--------------------- .nv.global.init           --------------------------
	.section	.nv.global.init,"aw",@progbits
.nv.global.init:
	.type		_$_str,@object
	.size		_$_str,(.L_0 - _$_str)
_$_str:
        /*0000*/ 	.byte	0x5f, 0x5f, 0x43, 0x55, 0x44, 0x41, 0x5f, 0x46, 0x54, 0x5a, 0x00
.L_0:


//--------------------- .nv.constant0.triton_poi_fused_add_convolution_elu_14 --------------------------
	.section	.nv.constant0.triton_poi_fused_add_convolution_elu_14,"a",@progbits
	.sectionflags	@""
	.align	4
.nv.constant0.triton_poi_fused_add_convolution_elu_14:
	.zero		572
